//
// Generated by NVIDIA NVVM Compiler
//
// Compiler Build ID: CL-36424714
// Cuda compilation tools, release 13.0, V13.0.88
// Based on NVVM 20.0.0
//

.version 9.0
.target sm_100
.address_size 64

	// .globl	_Z19Convolution1D_tiledPKfS0_Pfi
// _ZZ19Convolution1D_tiledPKfS0_PfiE9sharedMem has been demoted

.visible .entry _Z19Convolution1D_tiledPKfS0_Pfi(
	.param .u64 .ptr .align 1 _Z19Convolution1D_tiledPKfS0_Pfi_param_0,
	.param .u64 .ptr .align 1 _Z19Convolution1D_tiledPKfS0_Pfi_param_1,
	.param .u64 .ptr .align 1 _Z19Convolution1D_tiledPKfS0_Pfi_param_2,
	.param .u32 _Z19Convolution1D_tiledPKfS0_Pfi_param_3
)
{
	.reg .pred 	%p<6>;
	.reg .b32 	%r<18>;
	.reg .b32 	%f<18>;
	.reg .b64 	%rd<13>;
	// demoted variable
	.shared .align 4 .b8 _ZZ19Convolution1D_tiledPKfS0_PfiE9sharedMem[1040];
	ld.param.u64 	%rd4, [_Z19Convolution1D_tiledPKfS0_Pfi_param_0];
	ld.param.u64 	%rd2, [_Z19Convolution1D_tiledPKfS0_Pfi_param_1];
	ld.param.u64 	%rd3, [_Z19Convolution1D_tiledPKfS0_Pfi_param_2];
	ld.param.u32 	%r7, [_Z19Convolution1D_tiledPKfS0_Pfi_param_3];
	cvta.to.global.u64 	%rd1, %rd4;
	mov.u32 	%r1, %tid.x;
	mov.u32 	%r8, %ctaid.x;
	mov.u32 	%r2, %ntid.x;
	mad.lo.s32 	%r3, %r8, %r2, %r1;
	add.s32 	%r4, %r3, -2;
	setp.gt.s32 	%p1, %r3, 1;
	shl.b32 	%r9, %r1, 2;
	mov.u32 	%r10, _ZZ19Convolution1D_tiledPKfS0_PfiE9sharedMem;
	add.s32 	%r5, %r10, %r9;
	@%p1 bra 	$L__BB0_2;
	mov.b32 	%r12, 0;
	st.shared.u32 	[%r5], %r12;
	bra.uni 	$L__BB0_5;
$L__BB0_2:
	setp.lt.s32 	%p2, %r4, %r7;
	@%p2 bra 	$L__BB0_4;
	mov.b32 	%r11, 0;
	st.shared.u32 	[%r5], %r11;
	bra.uni 	$L__BB0_5;
$L__BB0_4:
	mul.wide.u32 	%rd5, %r4, 4;
	add.s64 	%rd6, %rd1, %rd5;
	ld.global.f32 	%f1, [%rd6];
	st.shared.f32 	[%r5], %f1;
$L__BB0_5:
	setp.gt.u32 	%p3, %r1, 3;
	@%p3 bra 	$L__BB0_9;
	add.s32 	%r6, %r4, %r2;
	setp.ge.s32 	%p4, %r6, %r7;
	@%p4 bra 	$L__BB0_8;
	mul.wide.s32 	%rd7, %r6, 4;
	add.s64 	%rd8, %rd1, %rd7;
	ld.global.f32 	%f2, [%rd8];
	shl.b32 	%r16, %r2, 2;
	add.s32 	%r17, %r5, %r16;
	st.shared.f32 	[%r17], %f2;
	bra.uni 	$L__BB0_9;
$L__BB0_8:
	shl.b32 	%r13, %r2, 2;
	add.s32 	%r14, %r5, %r13;
	mov.b32 	%r15, 0;
	st.shared.u32 	[%r14], %r15;
$L__BB0_9:
	bar.sync 	0;
	setp.ge.s32 	%p5, %r3, %r7;
	@%p5 bra 	$L__BB0_11;
	cvta.to.global.u64 	%rd9, %rd2;
	ld.shared.f32 	%f3, [%r5];
	ld.global.f32 	%f4, [%rd9];
	fma.rn.f32 	%f5, %f3, %f4, 0f00000000;
	ld.shared.f32 	%f6, [%r5+4];
	ld.global.f32 	%f7, [%rd9+4];
	fma.rn.f32 	%f8, %f6, %f7, %f5;
	ld.shared.f32 	%f9, [%r5+8];
	ld.global.f32 	%f10, [%rd9+8];
	fma.rn.f32 	%f11, %f9, %f10, %f8;
	ld.shared.f32 	%f12, [%r5+12];
	ld.global.f32 	%f13, [%rd9+12];
	fma.rn.f32 	%f14, %f12, %f13, %f11;
	ld.shared.f32 	%f15, [%r5+16];
	ld.global.f32 	%f16, [%rd9+16];
	fma.rn.f32 	%f17, %f15, %f16, %f14;
	cvta.to.global.u64 	%rd10, %rd3;
	mul.wide.s32 	%rd11, %r3, 4;
	add.s64 	%rd12, %rd10, %rd11;
	st.global.f32 	[%rd12], %f17;
$L__BB0_11:
	ret;

}


// ===== COMPILED SASS (sm_100) =====

	.target	sm_100

	.elftype	@"ET_EXEC"


//--------------------- .note.nv.tkinfo           --------------------------
	.section	.note.nv.tkinfo,"",@"SHT_NOTE"
	.sectionflags	@"SHF_NOTE_NV_TKINFO"
	.tkinfo
        /*0018*/ 	.word	0x00000002
        /*0030*/ 	.string	""
        /*0030*/ 	.string	"ptxas"
        /*0030*/ 	.string	"Cuda compilation tools, release 13.0, V13.0.88"
        /*0030*/ 	.string	"Build cuda_13.0.r13.0/compiler.36424714_0"
        /*0030*/ 	.string	"-arch sm_100 -m 64 "



//--------------------- .note.nv.cuinfo           --------------------------
	.section	.note.nv.cuinfo,"",@"SHT_NOTE"
	.sectionflags	@"SHF_NOTE_NV_CUINFO"
        /*0018*/ 	.short	0x0002
        /*001a*/ 	.short	0x0064
        /*001c*/ 	.short	0x0082
	.zero		2


//--------------------- .nv.info                  --------------------------
	.section	.nv.info,"",@"SHT_CUDA_INFO"
	.align	4


	//----- nvinfo : EIATTR_REGCOUNT
	.align		4
        /*0000*/ 	.byte	0x04, 0x2f
        /*0002*/ 	.short	(.L_1 - .L_0)
	.align		4
.L_0:
        /*0004*/ 	.word	index@(_Z19Convolution1D_tiledPKfS0_Pfi)
        /*0008*/ 	.word	0x00000013


	//----- nvinfo : EIATTR_FRAME_SIZE
	.align		4
.L_1:
        /*000c*/ 	.byte	0x04, 0x11
        /*000e*/ 	.short	(.L_3 - .L_2)
	.align		4
.L_2:
        /*0010*/ 	.word	index@(_Z19Convolution1D_tiledPKfS0_Pfi)
        /*0014*/ 	.word	0x00000000


	//----- nvinfo : EIATTR_MIN_STACK_SIZE
	.align		4
.L_3:
        /*0018*/ 	.byte	0x04, 0x12
        /*001a*/ 	.short	(.L_5 - .L_4)
	.align		4
.L_4:
        /*001c*/ 	.word	index@(_Z19Convolution1D_tiledPKfS0_Pfi)
        /*0020*/ 	.word	0x00000000
.L_5:


//--------------------- .nv.compat                --------------------------
	.section	.nv.compat,"",@"SHT_CUDA_COMPAT_INFO"
	.align	4
        /*0000*/ 	.byte	0x02, 0x09, 0x00, 0x00, 0x02, 0x02, 0x01, 0x00, 0x02, 0x05, 0x05, 0x00, 0x03, 0x07, 0x01, 0x01
        /*0010*/ 	.byte	0x02, 0x03, 0x00, 0x00, 0x02, 0x06, 0x01, 0x00, 0x04, 0x0b, 0x08, 0x00, 0x09, 0x00, 0x00, 0x00
        /*0020*/ 	.byte	0x00, 0x00, 0x00, 0x00


//--------------------- .nv.info._Z19Convolution1D_tiledPKfS0_Pfi --------------------------
	.section	.nv.info._Z19Convolution1D_tiledPKfS0_Pfi,"",@"SHT_CUDA_INFO"
	.sectionflags	@""
	.align	4


	//----- nvinfo : EIATTR_CUDA_API_VERSION
	.align		4
        /*0000*/ 	.byte	0x04, 0x37
        /*0002*/ 	.short	(.L_7 - .L_6)
.L_6:
        /*0004*/ 	.word	0x00000082


	//----- nvinfo : EIATTR_KPARAM_INFO
	.align		4
.L_7:
        /*0008*/ 	.byte	0x04, 0x17
        /*000a*/ 	.short	(.L_9 - .L_8)
.L_8:
        /*000c*/ 	.word	0x00000000
        /*0010*/ 	.short	0x0003
        /*0012*/ 	.short	0x0018
        /*0014*/ 	.byte	0x00, 0xf0, 0x11, 0x00


	//----- nvinfo : EIATTR_KPARAM_INFO
	.align		4
.L_9:
        /*0018*/ 	.byte	0x04, 0x17
        /*001a*/ 	.short	(.L_11 - .L_10)
.L_10:
        /*001c*/ 	.word	0x00000000
        /*0020*/ 	.short	0x0002
        /*0022*/ 	.short	0x0010
        /*0024*/ 	.byte	0x00, 0xf5, 0x21, 0x00


	//----- nvinfo : EIATTR_KPARAM_INFO
	.align		4
.L_11:
        /*0028*/ 	.byte	0x04, 0x17
        /*002a*/ 	.short	(.L_13 - .L_12)
.L_12:
        /*002c*/ 	.word	0x00000000
        /*0030*/ 	.short	0x0001
        /*0032*/ 	.short	0x0008
        /*0034*/ 	.byte	0x00, 0xf5, 0x21, 0x00


	//----- nvinfo : EIATTR_KPARAM_INFO
	.align		4
.L_13:
        /*0038*/ 	.byte	0x04, 0x17
        /*003a*/ 	.short	(.L_15 - .L_14)
.L_14:
        /*003c*/ 	.word	0x00000000
        /*0040*/ 	.short	0x0000
        /*0042*/ 	.short	0x0000
        /*0044*/ 	.byte	0x00, 0xf5, 0x21, 0x00


	//----- nvinfo : EIATTR_SPARSE_MMA_MASK
	.align		4
.L_15:
        /*0048*/ 	.byte	0x03, 0x50
        /*004a*/ 	.short	0x0000


	//----- nvinfo : EIATTR_MAXREG_COUNT
	.align		4
        /*004c*/ 	.byte	0x03, 0x1b
        /*004e*/ 	.short	0x00ff


	//----- nvinfo : EIATTR_NUM_BARRIERS
	.align		4
        /*0050*/ 	.byte	0x02, 0x4c
        /*0052*/ 	.byte	0x01
	.zero		1


	//----- nvinfo : EIATTR_MERCURY_ISA_VERSION
	.align		4
        /*0054*/ 	.byte	0x03, 0x5f
        /*0056*/ 	.short	0x0101


	//----- nvinfo : EIATTR_VRC_CTA_INIT_COUNT
	.align		4
        /*0058*/ 	.byte	0x02, 0x4a
	.zero		1
	.zero		1


	//----- nvinfo : EIATTR_EXIT_INSTR_OFFSETS
	.align		4
        /*005c*/ 	.byte	0x04, 0x1c
        /*005e*/ 	.short	(.L_17 - .L_16)


	//   ....[0]....
.L_16:
        /*0060*/ 	.word	0x000002b0


	//   ....[1]....
        /*0064*/ 	.word	0x000003f0


	//----- nvinfo : EIATTR_CRS_STACK_SIZE
	.align		4
.L_17:
        /*0068*/ 	.byte	0x04, 0x1e
        /*006a*/ 	.short	(.L_19 - .L_18)
.L_18:
        /*006c*/ 	.word	0x00000000


	//----- nvinfo : EIATTR_CBANK_PARAM_SIZE
	.align		4
.L_19:
        /*0070*/ 	.byte	0x03, 0x19
        /*0072*/ 	.short	0x001c


	//----- nvinfo : EIATTR_PARAM_CBANK
	.align		4
        /*0074*/ 	.byte	0x04, 0x0a
        /*0076*/ 	.short	(.L_21 - .L_20)
	.align		4
.L_20:
        /*0078*/ 	.word	index@(.nv.constant0._Z19Convolution1D_tiledPKfS0_Pfi)
        /*007c*/ 	.short	0x0380
        /*007e*/ 	.short	0x001c


	//----- nvinfo : EIATTR_SW_WAR
	.align		4
.L_21:
        /*0080*/ 	.byte	0x04, 0x36
        /*0082*/ 	.short	(.L_23 - .L_22)
.L_22:
        /*0084*/ 	.word	0x00000008
.L_23:


//--------------------- .nv.callgraph             --------------------------
	.section	.nv.callgraph,"",@"SHT_CUDA_CALLGRAPH"
	.align	4
	.sectionentsize	8
	.align		4
        /*0000*/ 	.word	0x00000000
	.align		4
        /*0004*/ 	.word	0xffffffff
	.align		4
        /*0008*/ 	.word	0x00000000
	.align		4
        /*000c*/ 	.word	0xfffffffe
	.align		4
        /*0010*/ 	.word	0x00000000
	.align		4
        /*0014*/ 	.word	0xfffffffd
	.align		4
        /*0018*/ 	.word	0x00000000
	.align		4
        /*001c*/ 	.word	0xfffffffc


//--------------------- .text._Z19Convolution1D_tiledPKfS0_Pfi --------------------------
	.section	.text._Z19Convolution1D_tiledPKfS0_Pfi,"ax",@progbits
	.align	128
        .global         _Z19Convolution1D_tiledPKfS0_Pfi
        .type           _Z19Convolution1D_tiledPKfS0_Pfi,@function
        .size           _Z19Convolution1D_tiledPKfS0_Pfi,(.L_x_6 - _Z19Convolution1D_tiledPKfS0_Pfi)
        .other          _Z19Convolution1D_tiledPKfS0_Pfi,@"STO_CUDA_ENTRY STV_DEFAULT"
_Z19Convolution1D_tiledPKfS0_Pfi:
.text._Z19Convolution1D_tiledPKfS0_Pfi:
[----:B------:R-:W-:Y:S01]  /*0000*/  LDC R1, c[0x0][0x37c] ;  /* 0x0000df00ff017b82 */ /* 0x000fe20000000800 */
[----:B------:R-:W0:Y:S07]  /*0010*/  S2R R0, SR_TID.X ;  /* 0x0000000000007919 */ /* 0x000e2e0000002100 */
[----:B------:R-:W1:Y:S01]  /*0020*/  S2UR UR4, SR_CTAID.X ;  /* 0x00000000000479c3 */ /* 0x000e620000002500 */
[----:B------:R-:W-:Y:S07]  /*0030*/  BSSY.RECONVERGENT B0, `(.L_x_0) ;  /* 0x0000015000007945 */ /* 0x000fee0003800200 */
[----:B------:R-:W1:Y:S08]  /*0040*/  LDC R7, c[0x0][0x360] ;  /* 0x0000d800ff077b82 */ /* 0x000e700000000800 */
[----:B------:R-:W2:Y:S01]  /*0050*/  S2UR UR5, SR_CgaCtaId ;  /* 0x00000000000579c3 */ /* 0x000ea20000008800 */
[----:B0-----:R-:W-:Y:S01]  /*0060*/  ISETP.GT.U32.AND P0, PT, R0, 0x3, PT ;  /* 0x000000030000780c */ /* 0x001fe20003f04070 */
[----:B-1----:R-:W-:Y:S01]  /*0070*/  IMAD R2, R7, UR4, R0 ;  /* 0x0000000407027c24 */ /* 0x002fe2000f8e0200 */
[----:B------:R-:W-:-:S04]  /*0080*/  UMOV UR4, 0x400 ;  /* 0x0000040000047882 */ /* 0x000fc80000000000 */
[C---:B------:R-:W-:Y:S02]  /*0090*/  ISETP.GT.AND P1, PT, R2.reuse, 0x1, PT ;  /* 0x000000010200780c */ /* 0x040fe40003f24270 */
[----:B------:R-:W-:Y:S01]  /*00a0*/  IADD3 R3, PT, PT, R2, -0x2, RZ ;  /* 0xfffffffe02037810 */ /* 0x000fe20007ffe0ff */
[----:B--2---:R-:W-:-:S06]  /*00b0*/  ULEA UR4, UR5, UR4, 0x18 ;  /* 0x0000000405047291 */ /* 0x004fcc000f8ec0ff */
[----:B------:R-:W-:-:S05]  /*00c0*/  LEA R8, R0, UR4, 0x2 ;  /* 0x0000000400087c11 */ /* 0x000fca000f8e10ff */
[----:B------:R0:W-:Y:S01]  /*00d0*/  @!P1 STS [R8], RZ ;  /* 0x000000ff08009388 */ /* 0x0001e20000000800 */
[----:B------:R-:W1:Y:S01]  /*00e0*/  LDCU.64 UR4, c[0x0][0x358] ;  /* 0x00006b00ff0477ac */ /* 0x000e620008000a00 */
[----:B------:R-:W-:Y:S05]  /*00f0*/  @!P1 BRA `(.L_x_1) ;  /* 0x0000000000209947 */ /* 0x000fea0003800000 */
[----:B------:R-:W2:Y:S02]  /*0100*/  LDCU UR6, c[0x0][0x398] ;  /* 0x00007300ff0677ac */ /* 0x000ea40008000800 */
[----:B--2---:R-:W-:-:S13]  /*0110*/  ISETP.GE.AND P1, PT, R3, UR6, PT ;  /* 0x0000000603007c0c */ /* 0x004fda000bf26270 */
[----:B------:R2:W-:Y:S01]  /*0120*/  @P1 STS [R8], RZ ;  /* 0x000000ff08001388 */ /* 0x0005e20000000800 */
[----:B------:R-:W-:Y:S05]  /*0130*/  @P1 BRA `(.L_x_1) ;  /* 0x0000000000101947 */ /* 0x000fea0003800000 */
[----:B------:R-:W3:Y:S02]  /*0140*/  LDC.64 R4, c[0x0][0x380] ;  /* 0x0000e000ff047b82 */ /* 0x000ee40000000a00 */
[----:B---3--:R-:W-:-:S06]  /*0150*/  IMAD.WIDE.U32 R4, R3, 0x4, R4 ;  /* 0x0000000403047825 */ /* 0x008fcc00078e0004 */
[----:B-1----:R-:W3:Y:S04]  /*0160*/  LDG.E R5, desc[UR4][R4.64] ;  /* 0x0000000404057981 */ /* 0x002ee8000c1e1900 */
[----:B---3--:R3:W-:Y:S02]  /*0170*/  STS [R8], R5 ;  /* 0x0000000508007388 */ /* 0x0087e40000000800 */
.L_x_1:
[----:B-1----:R-:W-:Y:S05]  /*0180*/  BSYNC.RECONVERGENT B0 ;  /* 0x0000000000007941 */ /* 0x002fea0003800200 */
.L_x_0:
[----:B------:R-:W-:Y:S04]  /*0190*/  BSSY.RECONVERGENT B0, `(.L_x_2) ;  /* 0x000000e000007945 */ /* 0x000fe80003800200 */
[----:B------:R-:W-:Y:S05]  /*01a0*/  @P0 BRA `(.L_x_3) ;  /* 0x0000000000300947 */ /* 0x000fea0003800000 */
[----:B------:R-:W1:Y:S01]  /*01b0*/  LDCU UR6, c[0x0][0x398] ;  /* 0x00007300ff0677ac */ /* 0x000e620008000800 */
[----:B------:R-:W-:-:S04]  /*01c0*/  IADD3 R3, PT, PT, R3, R7, RZ ;  /* 0x0000000703037210 */ /* 0x000fc80007ffe0ff */
[----:B-1----:R-:W-:-:S13]  /*01d0*/  ISETP.GE.AND P0, PT, R3, UR6, PT ;  /* 0x0000000603007c0c */ /* 0x002fda000bf06270 */
[----:B------:R-:W-:Y:S05]  /*01e0*/  @P0 BRA `(.L_x_4) ;  /* 0x0000000000180947 */ /* 0x000fea0003800000 */
[----:B---3--:R-:W1:Y:S02]  /*01f0*/  LDC.64 R4, c[0x0][0x380] ;  /* 0x0000e000ff047b82 */ /* 0x008e640000000a00 */
[----:B-1----:R-:W-:-:S06]  /*0200*/  IMAD.WIDE R4, R3, 0x4, R4 ;  /* 0x0000000403047825 */ /* 0x002fcc00078e0204 */
[----:B------:R-:W3:Y:S01]  /*0210*/  LDG.E R4, desc[UR4][R4.64] ;  /* 0x0000000404047981 */ /* 0x000ee2000c1e1900 */
[----:B------:R-:W-:-:S05]  /*0220*/  LEA R3, R7, R8, 0x2 ;  /* 0x0000000807037211 */ /* 0x000fca00078e10ff */
[----:B---3--:R1:W-:Y:S01]  /*0230*/  STS [R3], R4 ;  /* 0x0000000403007388 */ /* 0x0083e20000000800 */
[----:B------:R-:W-:Y:S05]  /*0240*/  BRA `(.L_x_3) ;  /* 0x0000000000087947 */ /* 0x000fea0003800000 */
.L_x_4:
[----:B------:R-:W-:-:S05]  /*0250*/  LEA R7, R7, R8, 0x2 ;  /* 0x0000000807077211 */ /* 0x000fca00078e10ff */
[----:B------:R4:W-:Y:S02]  /*0260*/  STS [R7], RZ ;  /* 0x000000ff07007388 */ /* 0x0009e40000000800 */
.L_x_3:
[----:B------:R-:W-:Y:S05]  /*0270*/  BSYNC.RECONVERGENT B0 ;  /* 0x0000000000007941 */ /* 0x000fea0003800200 */
.L_x_2:
[----:B------:R-:W5:Y:S01]  /*0280*/  LDCU UR6, c[0x0][0x398] ;  /* 0x00007300ff0677ac */ /* 0x000f620008000800 */
[----:B------:R-:W-:Y:S01]  /*0290*/  BAR.SYNC.DEFER_BLOCKING 0x0 ;  /* 0x0000000000007b1d */ /* 0x000fe20000010000 */
[----:B-----5:R-:W-:-:S13]  /*02a0*/  ISETP.GE.AND P0, PT, R2, UR6, PT ;  /* 0x0000000602007c0c */ /* 0x020fda000bf06270 */
[----:B------:R-:W-:Y:S05]  /*02b0*/  @P0 EXIT ;  /* 0x000000000000094d */ /* 0x000fea0003800000 */
[----:B----4-:R-:W4:Y:S01]  /*02c0*/  LDC.64 R6, c[0x0][0x388] ;  /* 0x0000e200ff067b82 */ /* 0x010f220000000a00 */
[----:B------:R-:W5:Y:S04]  /*02d0*/  LDS R0, [R8] ;  /* 0x0000000008007984 */ /* 0x000f680000000800 */
[----:B------:R-:W0:Y:S03]  /*02e0*/  LDS R9, [R8+0x4] ;  /* 0x0000040008097984 */ /* 0x000e260000000800 */
[----:B-1-3--:R-:W1:Y:S01]  /*02f0*/  LDC.64 R4, c[0x0][0x390] ;  /* 0x0000e400ff047b82 */ /* 0x00ae620000000a00 */
[----:B------:R-:W3:Y:S04]  /*0300*/  LDS R11, [R8+0x8] ;  /* 0x00000800080b7984 */ /* 0x000ee80000000800 */
[----:B------:R-:W2:Y:S04]  /*0310*/  LDS R13, [R8+0xc] ;  /* 0x00000c00080d7984 */ /* 0x000ea80000000800 */
[----:B------:R-:W2:Y:S04]  /*0320*/  LDS R15, [R8+0x10] ;  /* 0x00001000080f7984 */ /* 0x000ea80000000800 */
[----:B----4-:R-:W5:Y:S04]  /*0330*/  LDG.E R3, desc[UR4][R6.64] ;  /* 0x0000000406037981 */ /* 0x010f68000c1e1900 */
[----:B------:R-:W0:Y:S04]  /*0340*/  LDG.E R10, desc[UR4][R6.64+0x4] ;  /* 0x00000404060a7981 */ /* 0x000e28000c1e1900 */
[----:B------:R-:W3:Y:S04]  /*0350*/  LDG.E R12, desc[UR4][R6.64+0x8] ;  /* 0x00000804060c7981 */ /* 0x000ee8000c1e1900 */
[----:B------:R-:W2:Y:S04]  /*0360*/  LDG.E R14, desc[UR4][R6.64+0xc] ;  /* 0x00000c04060e7981 */ /* 0x000ea8000c1e1900 */
[----:B------:R-:W4:Y:S01]  /*0370*/  LDG.E R16, desc[UR4][R6.64+0x10] ;  /* 0x0000100406107981 */ /* 0x000f22000c1e1900 */
[----:B-1----:R-:W-:-:S04]  /*0380*/  IMAD.WIDE R4, R2, 0x4, R4 ;  /* 0x0000000402047825 */ /* 0x002fc800078e0204 */
[----:B-----5:R-:W-:-:S04]  /*0390*/  FFMA R0, R0, R3, RZ ;  /* 0x0000000300007223 */ /* 0x020fc800000000ff */
[----:B0-----:R-:W-:-:S04]  /*03a0*/  FFMA R0, R9, R10, R0 ;  /* 0x0000000a09007223 */ /* 0x001fc80000000000 */
[----:B---3--:R-:W-:-:S04]  /*03b0*/  FFMA R0, R11, R12, R0 ;  /* 0x0000000c0b007223 */ /* 0x008fc80000000000 */
[----:B--2---:R-:W-:-:S04]  /*03c0*/  FFMA R0, R13, R14, R0 ;  /* 0x0000000e0d007223 */ /* 0x004fc80000000000 */
[----:B----4-:R-:W-:-:S05]  /*03d0*/  FFMA R15, R15, R16, R0 ;  /* 0x000000100f0f7223 */ /* 0x010fca0000000000 */
[----:B------:R-:W-:Y:S01]  /*03e0*/  STG.E desc[UR4][R4.64], R15 ;  /* 0x0000000f04007986 */ /* 0x000fe2000c101904 */
[----:B------:R-:W-:Y:S05]  /*03f0*/  EXIT ;  /* 0x000000000000794d */ /* 0x000fea0003800000 */
.L_x_5:
[----:B------:R-:W-:-:S00]  /*0400*/  BRA `(.L_x_5) ;  /* 0xfffffffc00fc7947 */ /* 0x000fc0000383ffff */
[----:B------:R-:W-:-:S00]  /*0410*/  NOP ;  /* 0x0000000000007918 */ /* 0x000fc00000000000 */
        /* <DEDUP_REMOVED lines=14> */
.L_x_6:


//--------------------- .nv.shared._Z19Convolution1D_tiledPKfS0_Pfi --------------------------
	.section	.nv.shared._Z19Convolution1D_tiledPKfS0_Pfi,"aw",@nobits
	.sectionflags	@""
	.align	4
.nv.shared._Z19Convolution1D_tiledPKfS0_Pfi:
	.zero		2064


//--------------------- .nv.shared.reserved.0     --------------------------
	.section	.nv.shared.reserved.0,"aw",@nobits
	.weak		__nv_reservedSMEM_offset_0_alias
	.size		__nv_reservedSMEM_offset_0_alias, 0, 64
	.other		__nv_reservedSMEM_offset_0_alias,@"STO_CUDA_RESERVED_SHARED STV_DEFAULT"
__nv_reservedSMEM_offset_0_alias:
	.zero		0
	.zero		64


//--------------------- .nv.constant0._Z19Convolution1D_tiledPKfS0_Pfi --------------------------
	.section	.nv.constant0._Z19Convolution1D_tiledPKfS0_Pfi,"a",@progbits
	.sectionflags	@""
	.align	4
.nv.constant0._Z19Convolution1D_tiledPKfS0_Pfi:
	.zero		924


//--------------------- SYMBOLS --------------------------

	.type		.nv.reservedSmem.offset0,@object
	.size		.nv.reservedSmem.offset0,0x4
	.type		.nv.reservedSmem.cap,@object
	.size		.nv.reservedSmem.cap,0x4
